//
// Generated by NVIDIA NVVM Compiler
//
// Compiler Build ID: CL-36424714
// Cuda compilation tools, release 13.0, V13.0.88
// Based on NVVM 20.0.0
//

.version 9.0
.target sm_100
.address_size 64

	// .globl	_Z26mat_vec_ans_thread_per_rowP5uint4PKS_PKjS4_S4_S4_S2_iif
.extern .shared .align 16 .b8 in_vec_shared[];

.visible .entry _Z26mat_vec_ans_thread_per_rowP5uint4PKS_PKjS4_S4_S4_S2_iif(
	.param .u64 .ptr .align 1 _Z26mat_vec_ans_thread_per_rowP5uint4PKS_PKjS4_S4_S4_S2_iif_param_0,
	.param .u64 .ptr .align 1 _Z26mat_vec_ans_thread_per_rowP5uint4PKS_PKjS4_S4_S4_S2_iif_param_1,
	.param .u64 .ptr .align 1 _Z26mat_vec_ans_thread_per_rowP5uint4PKS_PKjS4_S4_S4_S2_iif_param_2,
	.param .u64 .ptr .align 1 _Z26mat_vec_ans_thread_per_rowP5uint4PKS_PKjS4_S4_S4_S2_iif_param_3,
	.param .u64 .ptr .align 1 _Z26mat_vec_ans_thread_per_rowP5uint4PKS_PKjS4_S4_S4_S2_iif_param_4,
	.param .u64 .ptr .align 1 _Z26mat_vec_ans_thread_per_rowP5uint4PKS_PKjS4_S4_S4_S2_iif_param_5,
	.param .u64 .ptr .align 1 _Z26mat_vec_ans_thread_per_rowP5uint4PKS_PKjS4_S4_S4_S2_iif_param_6,
	.param .u32 _Z26mat_vec_ans_thread_per_rowP5uint4PKS_PKjS4_S4_S4_S2_iif_param_7,
	.param .u32 _Z26mat_vec_ans_thread_per_rowP5uint4PKS_PKjS4_S4_S4_S2_iif_param_8,
	.param .f32 _Z26mat_vec_ans_thread_per_rowP5uint4PKS_PKjS4_S4_S4_S2_iif_param_9
)
{
	.reg .pred 	%p<31>;
	.reg .b32 	%r<260>;
	.reg .b32 	%f<7>;
	.reg .b64 	%rd<82>;

	ld.param.u64 	%rd26, [_Z26mat_vec_ans_thread_per_rowP5uint4PKS_PKjS4_S4_S4_S2_iif_param_1];
	ld.param.u64 	%rd27, [_Z26mat_vec_ans_thread_per_rowP5uint4PKS_PKjS4_S4_S4_S2_iif_param_2];
	ld.param.u64 	%rd28, [_Z26mat_vec_ans_thread_per_rowP5uint4PKS_PKjS4_S4_S4_S2_iif_param_3];
	ld.param.u64 	%rd29, [_Z26mat_vec_ans_thread_per_rowP5uint4PKS_PKjS4_S4_S4_S2_iif_param_4];
	ld.param.u64 	%rd30, [_Z26mat_vec_ans_thread_per_rowP5uint4PKS_PKjS4_S4_S4_S2_iif_param_5];
	ld.param.u64 	%rd31, [_Z26mat_vec_ans_thread_per_rowP5uint4PKS_PKjS4_S4_S4_S2_iif_param_6];
	ld.param.u32 	%r82, [_Z26mat_vec_ans_thread_per_rowP5uint4PKS_PKjS4_S4_S4_S2_iif_param_7];
	ld.param.u32 	%r83, [_Z26mat_vec_ans_thread_per_rowP5uint4PKS_PKjS4_S4_S4_S2_iif_param_8];
	ld.param.f32 	%f3, [_Z26mat_vec_ans_thread_per_rowP5uint4PKS_PKjS4_S4_S4_S2_iif_param_9];
	cvta.to.global.u64 	%rd1, %rd31;
	cvta.to.global.u64 	%rd32, %rd30;
	cvta.to.global.u64 	%rd33, %rd29;
	cvta.to.global.u64 	%rd34, %rd28;
	cvta.to.global.u64 	%rd35, %rd27;
	mov.u32 	%r237, %tid.x;
	and.b32  	%r2, %r237, 31;
	mov.u32 	%r84, %ctaid.x;
	mov.u32 	%r3, %ntid.x;
	mad.lo.s32 	%r4, %r84, %r3, %r237;
	shr.s32 	%r85, %r4, 31;
	shr.u32 	%r86, %r85, 27;
	add.s32 	%r87, %r4, %r86;
	shr.s32 	%r88, %r87, 5;
	mul.wide.s32 	%rd36, %r88, 4;
	add.s64 	%rd37, %rd35, %rd36;
	ld.global.nc.u32 	%r89, [%rd37];
	cvt.u64.u32 	%rd2, %r89;
	shl.b32 	%r90, %r237, 2;
	cvt.u64.u32 	%rd38, %r90;
	and.b64  	%rd39, %rd38, 124;
	add.s64 	%rd40, %rd34, %rd39;
	ld.global.nc.u32 	%r5, [%rd40];
	add.s64 	%rd41, %rd33, %rd39;
	ld.global.nc.u32 	%r6, [%rd41];
	add.s64 	%rd42, %rd32, %rd39;
	ld.global.nc.u32 	%r7, [%rd42];
	shr.s32 	%r8, %r82, 4;
	setp.ge.s32 	%p1, %r237, %r8;
	@%p1 bra 	$L__BB0_7;
	add.s32 	%r91, %r237, %r3;
	max.u32 	%r92, %r8, %r91;
	setp.lt.u32 	%p2, %r91, %r8;
	selp.u32 	%r93, 1, 0, %p2;
	add.s32 	%r94, %r91, %r93;
	sub.s32 	%r95, %r92, %r94;
	div.u32 	%r96, %r95, %r3;
	add.s32 	%r9, %r96, %r93;
	and.b32  	%r97, %r9, 3;
	setp.eq.s32 	%p3, %r97, 3;
	@%p3 bra 	$L__BB0_4;
	add.s32 	%r98, %r9, 1;
	and.b32  	%r99, %r98, 3;
	mul.wide.u32 	%rd43, %r237, 16;
	add.s64 	%rd71, %rd1, %rd43;
	mul.wide.u32 	%rd4, %r3, 16;
	shl.b32 	%r100, %r237, 4;
	mov.u32 	%r101, in_vec_shared;
	add.s32 	%r231, %r101, %r100;
	shl.b32 	%r11, %r3, 4;
	neg.s32 	%r230, %r99;
	mad.lo.s32 	%r237, %r3, %r99, %r237;
$L__BB0_3:
	.pragma "nounroll";
	ld.global.nc.v4.u32 	{%r102, %r103, %r104, %r105}, [%rd71];
	st.shared.v4.u32 	[%r231], {%r102, %r103, %r104, %r105};
	add.s64 	%rd71, %rd71, %rd4;
	add.s32 	%r231, %r231, %r11;
	add.s32 	%r230, %r230, 1;
	setp.ne.s32 	%p4, %r230, 0;
	@%p4 bra 	$L__BB0_3;
$L__BB0_4:
	setp.lt.u32 	%p5, %r9, 3;
	@%p5 bra 	$L__BB0_7;
	shl.b32 	%r106, %r3, 1;
	add.s32 	%r236, %r237, %r106;
	shl.b32 	%r20, %r3, 2;
	mad.lo.s32 	%r235, %r3, 3, %r237;
	add.s32 	%r234, %r3, %r237;
	shl.b32 	%r23, %r3, 4;
	shl.b32 	%r107, %r237, 4;
	mov.u32 	%r108, in_vec_shared;
	add.s32 	%r233, %r108, %r107;
	shl.b32 	%r25, %r3, 6;
	shl.b32 	%r26, %r3, 5;
	mul.lo.s32 	%r27, %r3, 48;
$L__BB0_6:
	mul.wide.u32 	%rd44, %r237, 16;
	add.s64 	%rd45, %rd1, %rd44;
	ld.global.nc.v4.u32 	{%r109, %r110, %r111, %r112}, [%rd45];
	st.shared.v4.u32 	[%r233], {%r109, %r110, %r111, %r112};
	add.s32 	%r113, %r237, %r3;
	add.s32 	%r114, %r233, %r23;
	mul.wide.u32 	%rd46, %r234, 16;
	add.s64 	%rd47, %rd1, %rd46;
	ld.global.nc.v4.u32 	{%r115, %r116, %r117, %r118}, [%rd47];
	st.shared.v4.u32 	[%r114], {%r115, %r116, %r117, %r118};
	add.s32 	%r119, %r113, %r3;
	add.s32 	%r120, %r233, %r26;
	mul.wide.u32 	%rd48, %r236, 16;
	add.s64 	%rd49, %rd1, %rd48;
	ld.global.nc.v4.u32 	{%r121, %r122, %r123, %r124}, [%rd49];
	st.shared.v4.u32 	[%r120], {%r121, %r122, %r123, %r124};
	add.s32 	%r125, %r119, %r3;
	add.s32 	%r126, %r233, %r27;
	mul.wide.u32 	%rd50, %r235, 16;
	add.s64 	%rd51, %rd1, %rd50;
	ld.global.nc.v4.u32 	{%r127, %r128, %r129, %r130}, [%rd51];
	st.shared.v4.u32 	[%r126], {%r127, %r128, %r129, %r130};
	add.s32 	%r237, %r125, %r3;
	add.s32 	%r236, %r236, %r20;
	add.s32 	%r235, %r235, %r20;
	add.s32 	%r234, %r234, %r20;
	add.s32 	%r233, %r233, %r25;
	setp.lt.s32 	%p6, %r237, %r8;
	@%p6 bra 	$L__BB0_6;
$L__BB0_7:
	bar.sync 	0;
	setp.ge.s32 	%p7, %r4, %r83;
	@%p7 bra 	$L__BB0_20;
	cvta.to.global.u64 	%rd52, %rd26;
	shl.b64 	%rd53, %rd2, 4;
	add.s64 	%rd7, %rd52, %rd53;
	setp.lt.s32 	%p8, %r82, 4;
	mov.f32 	%f6, 0f00000000;
	@%p8 bra 	$L__BB0_19;
	mul.wide.u32 	%rd54, %r2, 16;
	add.s64 	%rd55, %rd7, %rd54;
	ld.global.v2.u32 	{%r242, %r243}, [%rd55+8];
	mov.b64 	%rd81, {%r242, %r243};
	add.s64 	%rd57, %rd26, %rd53;
	add.s64 	%rd73, %rd57, 512;
	add.s64 	%rd74, %rd7, 512;
	ld.global.v2.u32 	{%r255, %r244}, [%rd55];
	shr.s32 	%r134, %r82, 31;
	shr.u32 	%r135, %r134, 30;
	add.s32 	%r136, %r82, %r135;
	shr.s32 	%r137, %r136, 2;
	neg.s32 	%r239, %r137;
	mov.b32 	%r259, 64;
	mov.b32 	%r240, 0;
	mov.u32 	%r238, in_vec_shared;
$L__BB0_10:
	setp.lt.u64 	%p9, %rd81, 4294967296;
	mov.b32 	%r138, -1;
	vote.sync.ballot.b32 	%r52, %p9, %r138;
	setp.eq.s32 	%p11, %r52, 0;
	@%p11 bra 	$L__BB0_17;
	mov.b32 	%r139, -1;
	shl.b32 	%r140, %r139, %r2;
	not.b32 	%r141, %r140;
	and.b32  	%r142, %r52, %r141;
	popc.b32 	%r143, %r142;
	add.s32 	%r53, %r143, %r259;
	and.b32  	%r54, %r53, 31;
	shfl.sync.idx.b32	%r254|%p12, %r255, %r54, 31, -1;
	popc.b32 	%r144, %r52;
	add.s32 	%r56, %r144, %r259;
	xor.b32  	%r145, %r56, %r259;
	setp.lt.u32 	%p13, %r145, 32;
	@%p13 bra 	$L__BB0_16;
	and.b32  	%r146, %r259, 96;
	setp.ne.s32 	%p14, %r146, 96;
	@%p14 bra 	$L__BB0_14;
	mul.wide.u32 	%rd59, %r2, 16;
	add.s64 	%rd60, %rd74, %rd59;
	ld.global.v4.u32 	{%r255, %r244, %r242, %r243}, [%rd60];
	add.s64 	%rd74, %rd74, 512;
	add.s64 	%rd73, %rd73, 512;
	add.s64 	%rd58, %rd73, %rd59;
	// begin inline asm
	prefetch.global.L2 [%rd58];
	// end inline asm
	bra.uni 	$L__BB0_15;
$L__BB0_14:
	mov.u32 	%r255, %r244;
	mov.u32 	%r244, %r242;
	mov.u32 	%r242, %r243;
$L__BB0_15:
	shfl.sync.idx.b32	%r147|%p15, %r255, %r54, 31, -1;
	xor.b32  	%r148, %r53, %r259;
	setp.lt.u32 	%p16, %r148, 32;
	selp.b32 	%r254, %r254, %r147, %p16;
$L__BB0_16:
	setp.lt.u64 	%p17, %rd81, 4294967296;
	shl.b64 	%rd61, %rd81, 32;
	cvt.u64.u32 	%rd62, %r254;
	or.b64  	%rd63, %rd61, %rd62;
	selp.b64 	%rd81, %rd63, %rd81, %p17;
	and.b32  	%r259, %r56, 127;
$L__BB0_17:
	cvt.u32.u64 	%r153, %rd81;
	shr.u32 	%r154, %r153, 2;
	and.b32  	%r155, %r154, 31;
	ld.shared.u32 	%r151, [%r238];
	shfl.sync.idx.b32	%r156|%p18, %r5, %r155, 31, -1;
	shl.b32 	%r157, %r153, 3;
	and.b32  	%r158, %r157, 24;
	shr.u32 	%r159, %r156, %r158;
	shfl.sync.idx.b32	%r160|%p19, %r6, %r155, 31, -1;
	shr.u32 	%r161, %r160, %r158;
	and.b32  	%r162, %r161, 255;
	and.b32  	%r163, %r153, 127;
	sub.s32 	%r164, %r163, %r162;
	shfl.sync.idx.b32	%r165|%p20, %r7, %r155, 31, -1;
	shr.u32 	%r166, %r165, %r158;
	shr.u32 	%r167, %r153, 9;
	and.b32  	%r168, %r167, 31;
	shfl.sync.idx.b32	%r169|%p21, %r5, %r168, 31, -1;
	shr.u32 	%r170, %r153, 4;
	and.b32  	%r171, %r170, 24;
	shr.u32 	%r172, %r169, %r171;
	shfl.sync.idx.b32	%r173|%p22, %r6, %r168, 31, -1;
	shr.u32 	%r174, %r173, %r171;
	and.b32  	%r175, %r174, 255;
	shr.u32 	%r176, %r153, 7;
	and.b32  	%r177, %r176, 127;
	sub.s32 	%r178, %r177, %r175;
	shfl.sync.idx.b32	%r179|%p23, %r7, %r168, 31, -1;
	shr.u32 	%r180, %r179, %r171;
	shr.u32 	%r181, %r153, 16;
	and.b32  	%r182, %r181, 31;
	shfl.sync.idx.b32	%r183|%p24, %r5, %r182, 31, -1;
	shr.u32 	%r184, %r153, 11;
	and.b32  	%r185, %r184, 24;
	shr.u32 	%r186, %r183, %r185;
	shfl.sync.idx.b32	%r187|%p25, %r6, %r182, 31, -1;
	shr.u32 	%r188, %r187, %r185;
	and.b32  	%r189, %r188, 255;
	shr.u32 	%r190, %r153, 14;
	and.b32  	%r191, %r190, 127;
	sub.s32 	%r192, %r191, %r189;
	shfl.sync.idx.b32	%r193|%p26, %r7, %r182, 31, -1;
	shr.u32 	%r194, %r193, %r185;
	shr.u32 	%r195, %r153, 23;
	and.b32  	%r196, %r195, 31;
	shfl.sync.idx.b32	%r197|%p27, %r5, %r196, 31, -1;
	shr.u32 	%r198, %r153, 18;
	and.b32  	%r199, %r198, 24;
	shr.u32 	%r200, %r197, %r199;
	shfl.sync.idx.b32	%r201|%p28, %r6, %r196, 31, -1;
	shr.u32 	%r202, %r201, %r199;
	and.b32  	%r203, %r202, 255;
	shr.u32 	%r204, %r153, 21;
	and.b32  	%r205, %r204, 127;
	sub.s32 	%r206, %r205, %r203;
	shfl.sync.idx.b32	%r207|%p29, %r7, %r196, 31, -1;
	shr.u32 	%r208, %r207, %r199;
	shl.b32 	%r209, %r200, 24;
	shl.b32 	%r210, %r186, 16;
	and.b32  	%r211, %r210, 16711680;
	or.b32  	%r212, %r209, %r211;
	shl.b32 	%r213, %r172, 8;
	and.b32  	%r214, %r213, 65280;
	or.b32  	%r215, %r212, %r214;
	and.b32  	%r216, %r159, 255;
	or.b32  	%r150, %r215, %r216;
	// begin inline asm
	dp4a.s32.s32 %r240, %r150, %r151, %r240;
	// end inline asm
	and.b32  	%r217, %r166, 255;
	and.b32  	%r218, %r180, 255;
	mul.lo.s32 	%r219, %r218, %r217;
	and.b32  	%r220, %r194, 255;
	mul.lo.s32 	%r221, %r220, %r219;
	and.b32  	%r222, %r208, 255;
	mul.lo.s32 	%r223, %r222, %r221;
	mad.lo.s32 	%r224, %r178, %r217, %r164;
	mad.lo.s32 	%r225, %r192, %r219, %r224;
	mad.lo.s32 	%r226, %r206, %r221, %r225;
	shr.u64 	%rd64, %rd81, 28;
	cvt.u64.u32 	%rd65, %r223;
	cvt.u64.u32 	%rd66, %r226;
	mad.lo.s64 	%rd81, %rd64, %rd65, %rd66;
	add.s32 	%r239, %r239, 1;
	setp.ne.s32 	%p30, %r239, 0;
	add.s32 	%r238, %r238, 4;
	@%p30 bra 	$L__BB0_10;
	cvt.rn.f32.s32 	%f6, %r240;
$L__BB0_19:
	ld.param.u64 	%rd70, [_Z26mat_vec_ans_thread_per_rowP5uint4PKS_PKjS4_S4_S4_S2_iif_param_0];
	mul.f32 	%f5, %f3, %f6;
	cvt.rni.s32.f32 	%r227, %f5;
	min.s32 	%r228, %r227, 127;
	max.s32 	%r229, %r228, -128;
	cvt.s64.s32 	%rd67, %r4;
	cvta.to.global.u64 	%rd68, %rd70;
	add.s64 	%rd69, %rd68, %rd67;
	st.global.u8 	[%rd69], %r229;
$L__BB0_20:
	ret;

}


// ===== COMPILED SASS (sm_100) =====

	.target	sm_100

	.elftype	@"ET_EXEC"


//--------------------- .note.nv.tkinfo           --------------------------
	.section	.note.nv.tkinfo,"",@"SHT_NOTE"
	.sectionflags	@"SHF_NOTE_NV_TKINFO"
	.tkinfo
        /*0018*/ 	.word	0x00000002
        /*0030*/ 	.string	""
        /*0030*/ 	.string	"ptxas"
        /*0030*/ 	.string	"Cuda compilation tools, release 13.0, V13.0.88"
        /*0030*/ 	.string	"Build cuda_13.0.r13.0/compiler.36424714_0"
        /*0030*/ 	.string	"-arch sm_100 -m 64 "



//--------------------- .note.nv.cuinfo           --------------------------
	.section	.note.nv.cuinfo,"",@"SHT_NOTE"
	.sectionflags	@"SHF_NOTE_NV_CUINFO"
        /*0018*/ 	.short	0x0002
        /*001a*/ 	.short	0x0064
        /*001c*/ 	.short	0x0082
	.zero		2


//--------------------- .nv.info                  --------------------------
	.section	.nv.info,"",@"SHT_CUDA_INFO"
	.align	4


	//----- nvinfo : EIATTR_REGCOUNT
	.align		4
        /*0000*/ 	.byte	0x04, 0x2f
        /*0002*/ 	.short	(.L_1 - .L_0)
	.align		4
.L_0:
        /*0004*/ 	.word	index@(_Z26mat_vec_ans_thread_per_rowP5uint4PKS_PKjS4_S4_S4_S2_iif)
        /*0008*/ 	.word	0x00000020


	//----- nvinfo : EIATTR_FRAME_SIZE
	.align		4
.L_1:
        /*000c*/ 	.byte	0x04, 0x11
        /*000e*/ 	.short	(.L_3 - .L_2)
	.align		4
.L_2:
        /*0010*/ 	.word	index@(_Z26mat_vec_ans_thread_per_rowP5uint4PKS_PKjS4_S4_S4_S2_iif)
        /*0014*/ 	.word	0x00000000


	//----- nvinfo : EIATTR_MIN_STACK_SIZE
	.align		4
.L_3:
        /*0018*/ 	.byte	0x04, 0x12
        /*001a*/ 	.short	(.L_5 - .L_4)
	.align		4
.L_4:
        /*001c*/ 	.word	index@(_Z26mat_vec_ans_thread_per_rowP5uint4PKS_PKjS4_S4_S4_S2_iif)
        /*0020*/ 	.word	0x00000000
.L_5:


//--------------------- .nv.compat                --------------------------
	.section	.nv.compat,"",@"SHT_CUDA_COMPAT_INFO"
	.align	4
        /*0000*/ 	.byte	0x02, 0x09, 0x00, 0x00, 0x02, 0x02, 0x01, 0x00, 0x02, 0x05, 0x05, 0x00, 0x03, 0x07, 0x01, 0x01
        /*0010*/ 	.byte	0x02, 0x03, 0x00, 0x00, 0x02, 0x06, 0x01, 0x00, 0x04, 0x0b, 0x08, 0x00, 0x09, 0x00, 0x00, 0x00
        /*0020*/ 	.byte	0x00, 0x00, 0x00, 0x00


//--------------------- .nv.info._Z26mat_vec_ans_thread_per_rowP5uint4PKS_PKjS4_S4_S4_S2_iif --------------------------
	.section	.nv.info._Z26mat_vec_ans_thread_per_rowP5uint4PKS_PKjS4_S4_S4_S2_iif,"",@"SHT_CUDA_INFO"
	.sectionflags	@""
	.align	4


	//----- nvinfo : EIATTR_CUDA_API_VERSION
	.align		4
        /*0000*/ 	.byte	0x04, 0x37
        /*0002*/ 	.short	(.L_7 - .L_6)
.L_6:
        /*0004*/ 	.word	0x00000082


	//----- nvinfo : EIATTR_KPARAM_INFO
	.align		4
.L_7:
        /*0008*/ 	.byte	0x04, 0x17
        /*000a*/ 	.short	(.L_9 - .L_8)
.L_8:
        /*000c*/ 	.word	0x00000000
        /*0010*/ 	.short	0x0009
        /*0012*/ 	.short	0x0040
        /*0014*/ 	.byte	0x00, 0xf0, 0x11, 0x00


	//----- nvinfo : EIATTR_KPARAM_INFO
	.align		4
.L_9:
        /*0018*/ 	.byte	0x04, 0x17
        /*001a*/ 	.short	(.L_11 - .L_10)
.L_10:
        /*001c*/ 	.word	0x00000000
        /*0020*/ 	.short	0x0008
        /*0022*/ 	.short	0x003c
        /*0024*/ 	.byte	0x00, 0xf0, 0x11, 0x00


	//----- nvinfo : EIATTR_KPARAM_INFO
	.align		4
.L_11:
        /*0028*/ 	.byte	0x04, 0x17
        /*002a*/ 	.short	(.L_13 - .L_12)
.L_12:
        /*002c*/ 	.word	0x00000000
        /*0030*/ 	.short	0x0007
        /*0032*/ 	.short	0x0038
        /*0034*/ 	.byte	0x00, 0xf0, 0x11, 0x00


	//----- nvinfo : EIATTR_KPARAM_INFO
	.align		4
.L_13:
        /*0038*/ 	.byte	0x04, 0x17
        /*003a*/ 	.short	(.L_15 - .L_14)
.L_14:
        /*003c*/ 	.word	0x00000000
        /*0040*/ 	.short	0x0006
        /*0042*/ 	.short	0x0030
        /*0044*/ 	.byte	0x00, 0xf5, 0x21, 0x00


	//----- nvinfo : EIATTR_KPARAM_INFO
	.align		4
.L_15:
        /*0048*/ 	.byte	0x04, 0x17
        /*004a*/ 	.short	(.L_17 - .L_16)
.L_16:
        /*004c*/ 	.word	0x00000000
        /*0050*/ 	.short	0x0005
        /*0052*/ 	.short	0x0028
        /*0054*/ 	.byte	0x00, 0xf5, 0x21, 0x00


	//----- nvinfo : EIATTR_KPARAM_INFO
	.align		4
.L_17:
        /*0058*/ 	.byte	0x04, 0x17
        /*005a*/ 	.short	(.L_19 - .L_18)
.L_18:
        /*005c*/ 	.word	0x00000000
        /*0060*/ 	.short	0x0004
        /*0062*/ 	.short	0x0020
        /*0064*/ 	.byte	0x00, 0xf5, 0x21, 0x00


	//----- nvinfo : EIATTR_KPARAM_INFO
	.align		4
.L_19:
        /*0068*/ 	.byte	0x04, 0x17
        /*006a*/ 	.short	(.L_21 - .L_20)
.L_20:
        /*006c*/ 	.word	0x00000000
        /*0070*/ 	.short	0x0003
        /*0072*/ 	.short	0x0018
        /*0074*/ 	.byte	0x00, 0xf5, 0x21, 0x00


	//----- nvinfo : EIATTR_KPARAM_INFO
	.align		4
.L_21:
        /*0078*/ 	.byte	0x04, 0x17
        /*007a*/ 	.short	(.L_23 - .L_22)
.L_22:
        /*007c*/ 	.word	0x00000000
        /*0080*/ 	.short	0x0002
        /*0082*/ 	.short	0x0010
        /*0084*/ 	.byte	0x00, 0xf5, 0x21, 0x00


	//----- nvinfo : EIATTR_KPARAM_INFO
	.align		4
.L_23:
        /*0088*/ 	.byte	0x04, 0x17
        /*008a*/ 	.short	(.L_25 - .L_24)
.L_24:
        /*008c*/ 	.word	0x00000000
        /*0090*/ 	.short	0x0001
        /*0092*/ 	.short	0x0008
        /*0094*/ 	.byte	0x00, 0xf5, 0x21, 0x00


	//----- nvinfo : EIATTR_KPARAM_INFO
	.align		4
.L_25:
        /*0098*/ 	.byte	0x04, 0x17
        /*009a*/ 	.short	(.L_27 - .L_26)
.L_26:
        /*009c*/ 	.word	0x00000000
        /*00a0*/ 	.short	0x0000
        /*00a2*/ 	.short	0x0000
        /*00a4*/ 	.byte	0x00, 0xf5, 0x21, 0x00


	//----- nvinfo : EIATTR_SPARSE_MMA_MASK
	.align		4
.L_27:
        /*00a8*/ 	.byte	0x03, 0x50
        /*00aa*/ 	.short	0x0000


	//----- nvinfo : EIATTR_MAXREG_COUNT
	.align		4
        /*00ac*/ 	.byte	0x03, 0x1b
        /*00ae*/ 	.short	0x00ff


	//----- nvinfo : EIATTR_NUM_BARRIERS
	.align		4
        /*00b0*/ 	.byte	0x02, 0x4c
        /*00b2*/ 	.byte	0x01
	.zero		1


	//----- nvinfo : EIATTR_MERCURY_ISA_VERSION
	.align		4
        /*00b4*/ 	.byte	0x03, 0x5f
        /*00b6*/ 	.short	0x0101


	//----- nvinfo : EIATTR_COOP_GROUP_MASK_REGIDS
	.align		4
        /*00b8*/ 	.byte	0x04, 0x29
        /*00ba*/ 	.short	(.L_29 - .L_28)


	//   ....[0]....
.L_28:
        /*00bc*/ 	.word	0xffffffff


	//   ....[1]....
        /*00c0*/ 	.word	0xffffffff


	//   ....[2]....
        /*00c4*/ 	.word	0xffffffff


	//   ....[3]....
        /*00c8*/ 	.word	0xffffffff


	//   ....[4]....
        /*00cc*/ 	.word	0xffffffff


	//   ....[5]....
        /*00d0*/ 	.word	0xffffffff


	//   ....[6]....
        /*00d4*/ 	.word	0xffffffff


	//   ....[7]....
        /*00d8*/ 	.word	0xffffffff


	//   ....[8]....
        /*00dc*/ 	.word	0xffffffff


	//   ....[9]....
        /*00e0*/ 	.word	0xffffffff


	//   ....[10]....
        /*00e4*/ 	.word	0xffffffff


	//   ....[11]....
        /*00e8*/ 	.word	0xffffffff


	//   ....[12]....
        /*00ec*/ 	.word	0xffffffff


	//   ....[13]....
        /*00f0*/ 	.word	0xffffffff


	//   ....[14]....
        /*00f4*/ 	.word	0xffffffff


	//----- nvinfo : EIATTR_COOP_GROUP_INSTR_OFFSETS
	.align		4
.L_29:
        /*00f8*/ 	.byte	0x04, 0x28
        /*00fa*/ 	.short	(.L_31 - .L_30)


	//   ....[0]....
.L_30:
        /*00fc*/ 	.word	0x000008e0


	//   ....[1]....
        /*0100*/ 	.word	0x000009b0


	//   ....[2]....
        /*0104*/ 	.word	0x00000ae0


	//   ....[3]....
        /*0108*/ 	.word	0x00000be0


	//   ....[4]....
        /*010c*/ 	.word	0x00000c10


	//   ....[5]....
        /*0110*/ 	.word	0x00000d00


	//   ....[6]....
        /*0114*/ 	.word	0x00000d20


	//   ....[7]....
        /*0118*/ 	.word	0x00000db0


	//   ....[8]....
        /*011c*/ 	.word	0x00000dd0


	//   ....[9]....
        /*0120*/ 	.word	0x00000e10


	//   ....[10]....
        /*0124*/ 	.word	0x00000e50


	//   ....[11]....
        /*0128*/ 	.word	0x00000e60


	//   ....[12]....
        /*012c*/ 	.word	0x00000ea0


	//   ....[13]....
        /*0130*/ 	.word	0x00000ee0


	//   ....[14]....
        /*0134*/ 	.word	0x00000f90


	//----- nvinfo : EIATTR_VRC_CTA_INIT_COUNT
	.align		4
.L_31:
        /*0138*/ 	.byte	0x02, 0x4a
	.zero		1
	.zero		1


	//----- nvinfo : EIATTR_EXIT_INSTR_OFFSETS
	.align		4
        /*013c*/ 	.byte	0x04, 0x1c
        /*013e*/ 	.short	(.L_33 - .L_32)


	//   ....[0]....
.L_32:
        /*0140*/ 	.word	0x00000730


	//   ....[1]....
        /*0144*/ 	.word	0x00001150


	//----- nvinfo : EIATTR_CRS_STACK_SIZE
	.align		4
.L_33:
        /*0148*/ 	.byte	0x04, 0x1e
        /*014a*/ 	.short	(.L_35 - .L_34)
.L_34:
        /*014c*/ 	.word	0x00000000


	//----- nvinfo : EIATTR_CBANK_PARAM_SIZE
	.align		4
.L_35:
        /*0150*/ 	.byte	0x03, 0x19
        /*0152*/ 	.short	0x0044


	//----- nvinfo : EIATTR_PARAM_CBANK
	.align		4
        /*0154*/ 	.byte	0x04, 0x0a
        /*0156*/ 	.short	(.L_37 - .L_36)
	.align		4
.L_36:
        /*0158*/ 	.word	index@(.nv.constant0._Z26mat_vec_ans_thread_per_rowP5uint4PKS_PKjS4_S4_S4_S2_iif)
        /*015c*/ 	.short	0x0380
        /*015e*/ 	.short	0x0044


	//----- nvinfo : EIATTR_SW_WAR
	.align		4
.L_37:
        /*0160*/ 	.byte	0x04, 0x36
        /*0162*/ 	.short	(.L_39 - .L_38)
.L_38:
        /*0164*/ 	.word	0x00000008
.L_39:


//--------------------- .nv.callgraph             --------------------------
	.section	.nv.callgraph,"",@"SHT_CUDA_CALLGRAPH"
	.align	4
	.sectionentsize	8
	.align		4
        /*0000*/ 	.word	0x00000000
	.align		4
        /*0004*/ 	.word	0xffffffff
	.align		4
        /*0008*/ 	.word	0x00000000
	.align		4
        /*000c*/ 	.word	0xfffffffe
	.align		4
        /*0010*/ 	.word	0x00000000
	.align		4
        /*0014*/ 	.word	0xfffffffd
	.align		4
        /*0018*/ 	.word	0x00000000
	.align		4
        /*001c*/ 	.word	0xfffffffc


//--------------------- .text._Z26mat_vec_ans_thread_per_rowP5uint4PKS_PKjS4_S4_S4_S2_iif --------------------------
	.section	.text._Z26mat_vec_ans_thread_per_rowP5uint4PKS_PKjS4_S4_S4_S2_iif,"ax",@progbits
	.align	128
        .global         _Z26mat_vec_ans_thread_per_rowP5uint4PKS_PKjS4_S4_S4_S2_iif
        .type           _Z26mat_vec_ans_thread_per_rowP5uint4PKS_PKjS4_S4_S4_S2_iif,@function
        .size           _Z26mat_vec_ans_thread_per_rowP5uint4PKS_PKjS4_S4_S4_S2_iif,(.L_x_13 - _Z26mat_vec_ans_thread_per_rowP5uint4PKS_PKjS4_S4_S4_S2_iif)
        .other          _Z26mat_vec_ans_thread_per_rowP5uint4PKS_PKjS4_S4_S4_S2_iif,@"STO_CUDA_ENTRY STV_DEFAULT"
_Z26mat_vec_ans_thread_per_rowP5uint4PKS_PKjS4_S4_S4_S2_iif:
.text._Z26mat_vec_ans_thread_per_rowP5uint4PKS_PKjS4_S4_S4_S2_iif:
[----:B------:R-:W-:Y:S01]  /*0000*/  LDC R1, c[0x0][0x37c] ;  /* 0x0000df00ff017b82 */ /* 0x000fe20000000800 */
[----:B------:R-:W0:Y:S07]  /*0010*/  S2R R13, SR_TID.X ;  /* 0x00000000000d7919 */ /* 0x000e2e0000002100 */
[----:B------:R-:W1:Y:S01]  /*0020*/  S2UR UR4, SR_CTAID.X ;  /* 0x00000000000479c3 */ /* 0x000e620000002500 */
[----:B------:R-:W2:Y:S01]  /*0030*/  LDCU.64 UR6, c[0x0][0x398] ;  /* 0x00007300ff0677ac */ /* 0x000ea20008000a00 */
[----:B------:R-:W3:Y:S06]  /*0040*/  LDCU.128 UR12, c[0x0][0x3a0] ;  /* 0x00007400ff0c77ac */ /* 0x000eec0008000c00 */
[----:B------:R-:W1:Y:S01]  /*0050*/  LDC R20, c[0x0][0x360] ;  /* 0x0000d800ff147b82 */ /* 0x000e620000000800 */
[----:B------:R-:W4:Y:S07]  /*0060*/  LDCU.64 UR8, c[0x0][0x358] ;  /* 0x00006b00ff0877ac */ /* 0x000f2e0008000a00 */
[----:B------:R-:W4:Y:S01]  /*0070*/  LDC.64 R4, c[0x0][0x390] ;  /* 0x0000e400ff047b82 */ /* 0x000f220000000a00 */
[----:B0-----:R-:W-:-:S02]  /*0080*/  IMAD.SHL.U32 R0, R13, 0x4, RZ ;  /* 0x000000040d007824 */ /* 0x001fc400078e00ff */
[----:B-1----:R-:W-:-:S03]  /*0090*/  IMAD R19, R20, UR4, R13 ;  /* 0x0000000414137c24 */ /* 0x002fc6000f8e020d */
[----:B------:R-:W-:Y:S02]  /*00a0*/  LOP3.LUT R10, R0, 0x7c, RZ, 0xc0, !PT ;  /* 0x0000007c000a7812 */ /* 0x000fe400078ec0ff */
[----:B------:R-:W-:Y:S02]  /*00b0*/  SHF.R.S32.HI R0, RZ, 0x1f, R19 ;  /* 0x0000001fff007819 */ /* 0x000fe40000011413 */
[----:B--2---:R-:W-:Y:S02]  /*00c0*/  IADD3 R6, P0, PT, R10, UR6, RZ ;  /* 0x000000060a067c10 */ /* 0x004fe4000ff1e0ff */
[----:B------:R-:W-:-:S03]  /*00d0*/  LEA.HI R0, R0, R19, RZ, 0x5 ;  /* 0x0000001300007211 */ /* 0x000fc600078f28ff */
[----:B------:R-:W-:Y:S01]  /*00e0*/  IMAD.X R7, RZ, RZ, UR7, P0 ;  /* 0x00000007ff077e24 */ /* 0x000fe200080e06ff */
[C---:B---3--:R-:W-:Y:S01]  /*00f0*/  IADD3 R8, P0, PT, R10.reuse, UR12, RZ ;  /* 0x0000000c0a087c10 */ /* 0x048fe2000ff1e0ff */
[----:B------:R-:W0:Y:S01]  /*0100*/  LDCU UR7, c[0x0][0x3b8] ;  /* 0x00007700ff0777ac */ /* 0x000e220008000800 */
[----:B------:R-:W-:Y:S02]  /*0110*/  IADD3 R10, P1, PT, R10, UR14, RZ ;  /* 0x0000000e0a0a7c10 */ /* 0x000fe4000ff3e0ff */
[----:B------:R-:W-:Y:S01]  /*0120*/  SHF.R.S32.HI R3, RZ, 0x5, R0 ;  /* 0x00000005ff037819 */ /* 0x000fe20000011400 */
[----:B------:R-:W-:Y:S01]  /*0130*/  IMAD.X R9, RZ, RZ, UR13, P0 ;  /* 0x0000000dff097e24 */ /* 0x000fe200080e06ff */
[----:B----4-:R1:W5:Y:S01]  /*0140*/  LDG.E.CONSTANT R18, desc[UR8][R6.64] ;  /* 0x0000000806127981 */ /* 0x010362000c1e9900 */
[----:B------:R-:W-:Y:S02]  /*0150*/  IMAD.X R11, RZ, RZ, UR15, P1 ;  /* 0x0000000fff0b7e24 */ /* 0x000fe400088e06ff */
[----:B------:R-:W-:Y:S01]  /*0160*/  IMAD.WIDE R4, R3, 0x4, R4 ;  /* 0x0000000403047825 */ /* 0x000fe200078e0204 */
[----:B------:R1:W5:Y:S04]  /*0170*/  LDG.E.CONSTANT R17, desc[UR8][R8.64] ;  /* 0x0000000808117981 */ /* 0x000368000c1e9900 */
[----:B------:R1:W5:Y:S04]  /*0180*/  LDG.E.CONSTANT R16, desc[UR8][R10.64] ;  /* 0x000000080a107981 */ /* 0x000368000c1e9900 */
[----:B------:R1:W5:Y:S01]  /*0190*/  LDG.E.CONSTANT R3, desc[UR8][R4.64] ;  /* 0x0000000804037981 */ /* 0x000362000c1e9900 */
[----:B0-----:R-:W-:-:S06]  /*01a0*/  USHF.R.S32.HI UR6, URZ, 0x4, UR7 ;  /* 0x00000004ff067899 */ /* 0x001fcc0008011407 */
[C---:B------:R-:W-:Y:S01]  /*01b0*/  ISETP.GE.AND P0, PT, R13.reuse, UR6, PT ;  /* 0x000000060d007c0c */ /* 0x040fe2000bf06270 */
[----:B------:R-:W-:Y:S01]  /*01c0*/  BSSY.RECONVERGENT B0, `(.L_x_0) ;  /* 0x0000053000007945 */ /* 0x000fe20003800200 */
[----:B------:R-:W-:-:S11]  /*01d0*/  LOP3.LUT R2, R13, 0x1f, RZ, 0xc0, !PT ;  /* 0x0000001f0d027812 */ /* 0x000fd600078ec0ff */
[----:B-1----:R-:W-:Y:S05]  /*01e0*/  @P0 BRA `(.L_x_1) ;  /* 0x0000000400400947 */ /* 0x002fea0003800000 */
[----:B------:R-:W0:Y:S01]  /*01f0*/  I2F.U32.RP R9, R20 ;  /* 0x0000001400097306 */ /* 0x000e220000209000 */
[----:B------:R-:W-:Y:S01]  /*0200*/  IMAD.MOV.U32 R0, RZ, RZ, R13 ;  /* 0x000000ffff007224 */ /* 0x000fe200078e000d */
[----:B------:R-:W-:Y:S01]  /*0210*/  ISETP.NE.U32.AND P2, PT, R20, RZ, PT ;  /* 0x000000ff1400720c */ /* 0x000fe20003f45070 */
[----:B------:R-:W-:Y:S02]  /*0220*/  BSSY.RECONVERGENT B1, `(.L_x_2) ;  /* 0x000002c000017945 */ /* 0x000fe40003800200 */
[----:B------:R-:W-:-:S05]  /*0230*/  IMAD.IADD R6, R0, 0x1, R20 ;  /* 0x0000000100067824 */ /* 0x000fca00078e0214 */
[C---:B------:R-:W-:Y:S02]  /*0240*/  ISETP.GE.U32.AND P0, PT, R6.reuse, UR6, PT ;  /* 0x0000000606007c0c */ /* 0x040fe4000bf06070 */
[----:B------:R-:W-:Y:S02]  /*0250*/  VIMNMX.U32 R7, PT, PT, R6, UR6, !PT ;  /* 0x0000000606077c48 */ /* 0x000fe4000ffe0000 */
[----:B------:R-:W-:Y:S01]  /*0260*/  SEL R8, RZ, 0x1, P0 ;  /* 0x00000001ff087807 */ /* 0x000fe20000000000 */
[----:B0-----:R-:W0:Y:S03]  /*0270*/  MUFU.RCP R9, R9 ;  /* 0x0000000900097308 */ /* 0x001e260000001000 */
[----:B------:R-:W-:Y:S01]  /*0280*/  IADD3 R7, PT, PT, R7, -R6, -R8 ;  /* 0x8000000607077210 */ /* 0x000fe20007ffe808 */
[----:B0-----:R-:W-:-:S04]  /*0290*/  VIADD R4, R9, 0xffffffe ;  /* 0x0ffffffe09047836 */ /* 0x001fc80000000000 */
[----:B------:R0:W1:Y:S02]  /*02a0*/  F2I.FTZ.U32.TRUNC.NTZ R5, R4 ;  /* 0x0000000400057305 */ /* 0x000064000021f000 */
[----:B0-----:R-:W-:Y:S02]  /*02b0*/  IMAD.MOV.U32 R4, RZ, RZ, RZ ;  /* 0x000000ffff047224 */ /* 0x001fe400078e00ff */
[----:B-1----:R-:W-:-:S04]  /*02c0*/  IMAD.MOV R11, RZ, RZ, -R5 ;  /* 0x000000ffff0b7224 */ /* 0x002fc800078e0a05 */
[----:B------:R-:W-:-:S04]  /*02d0*/  IMAD R11, R11, R20, RZ ;  /* 0x000000140b0b7224 */ /* 0x000fc800078e02ff */
[----:B------:R-:W-:-:S06]  /*02e0*/  IMAD.HI.U32 R10, R5, R11, R4 ;  /* 0x0000000b050a7227 */ /* 0x000fcc00078e0004 */
[----:B------:R-:W-:-:S04]  /*02f0*/  IMAD.HI.U32 R5, R10, R7, RZ ;  /* 0x000000070a057227 */ /* 0x000fc800078e00ff */
[----:B------:R-:W-:-:S04]  /*0300*/  IMAD.MOV R4, RZ, RZ, -R5 ;  /* 0x000000ffff047224 */ /* 0x000fc800078e0a05 */
[----:B------:R-:W-:-:S05]  /*0310*/  IMAD R7, R20, R4, R7 ;  /* 0x0000000414077224 */ /* 0x000fca00078e0207 */
[----:B------:R-:W-:-:S13]  /*0320*/  ISETP.GE.U32.AND P0, PT, R7, R20, PT ;  /* 0x000000140700720c */ /* 0x000fda0003f06070 */
[----:B------:R-:W-:Y:S02]  /*0330*/  @P0 IMAD.IADD R7, R7, 0x1, -R20 ;  /* 0x0000000107070824 */ /* 0x000fe400078e0a14 */
[----:B------:R-:W-:-:S03]  /*0340*/  @P0 VIADD R5, R5, 0x1 ;  /* 0x0000000105050836 */ /* 0x000fc60000000000 */
[----:B------:R-:W-:-:S13]  /*0350*/  ISETP.GE.U32.AND P1, PT, R7, R20, PT ;  /* 0x000000140700720c */ /* 0x000fda0003f26070 */
[----:B------:R-:W-:Y:S01]  /*0360*/  @P1 VIADD R5, R5, 0x1 ;  /* 0x0000000105051836 */ /* 0x000fe20000000000 */
[----:B------:R-:W-:-:S05]  /*0370*/  @!P2 LOP3.LUT R5, RZ, R20, RZ, 0x33, !PT ;  /* 0x00000014ff05a212 */ /* 0x000fca00078e33ff */
[----:B------:R-:W-:-:S05]  /*0380*/  IMAD.IADD R4, R8, 0x1, R5 ;  /* 0x0000000108047824 */ /* 0x000fca00078e0205 */
[C---:B------:R-:W-:Y:S02]  /*0390*/  LOP3.LUT R5, R4.reuse, 0x3, RZ, 0xc0, !PT ;  /* 0x0000000304057812 */ /* 0x040fe400078ec0ff */
[----:B------:R-:W-:Y:S02]  /*03a0*/  ISETP.GE.U32.AND P1, PT, R4, 0x3, PT ;  /* 0x000000030400780c */ /* 0x000fe40003f26070 */
[----:B------:R-:W-:-:S13]  /*03b0*/  ISETP.NE.AND P0, PT, R5, 0x3, PT ;  /* 0x000000030500780c */ /* 0x000fda0003f05270 */
[----:B------:R-:W-:Y:S05]  /*03c0*/  @!P0 BRA `(.L_x_3) ;  /* 0x0000000000448947 */ /* 0x000fea0003800000 */
[----:B------:R-:W0:Y:S01]  /*03d0*/  S2UR UR5, SR_CgaCtaId ;  /* 0x00000000000579c3 */ /* 0x000e220000008800 */
[----:B------:R-:W-:Y:S01]  /*03e0*/  VIADD R4, R4, 0x1 ;  /* 0x0000000104047836 */ /* 0x000fe20000000000 */
[----:B------:R-:W-:-:S04]  /*03f0*/  UMOV UR4, 0x400 ;  /* 0x0000040000047882 */ /* 0x000fc80000000000 */
[----:B------:R-:W-:Y:S02]  /*0400*/  LOP3.LUT R5, R4, 0x3, RZ, 0xc0, !PT ;  /* 0x0000000304057812 */ /* 0x000fe400078ec0ff */
[----:B------:R-:W1:Y:S03]  /*0410*/  LDC.64 R8, c[0x0][0x3b0] ;  /* 0x0000ec00ff087b82 */ /* 0x000e660000000a00 */
[----:B------:R-:W-:Y:S01]  /*0420*/  IMAD.MOV R10, RZ, RZ, -R5 ;  /* 0x000000ffff0a7224 */ /* 0x000fe200078e0a05 */
[----:B0-----:R-:W-:-:S06]  /*0430*/  ULEA UR4, UR5, UR4, 0x18 ;  /* 0x0000000405047291 */ /* 0x001fcc000f8ec0ff */
[C---:B------:R-:W-:Y:S01]  /*0440*/  LEA R11, R0.reuse, UR4, 0x4 ;  /* 0x00000004000b7c11 */ /* 0x040fe2000f8e20ff */
[----:B-1----:R-:W-:-:S04]  /*0450*/  IMAD.WIDE.U32 R8, R0, 0x10, R8 ;  /* 0x0000001000087825 */ /* 0x002fc800078e0008 */
[----:B------:R-:W-:-:S07]  /*0460*/  IMAD R0, R5, R20, R0 ;  /* 0x0000001405007224 */ /* 0x000fce00078e0200 */
.L_x_4:
[----:B------:R0:W2:Y:S01]  /*0470*/  LDG.E.128.CONSTANT R4, desc[UR8][R8.64] ;  /* 0x0000000808047981 */ /* 0x0000a2000c1e9d00 */
[----:B------:R-:W-:-:S05]  /*0480*/  VIADD R10, R10, 0x1 ;  /* 0x000000010a0a7836 */ /* 0x000fca0000000000 */
[----:B------:R-:W-:Y:S01]  /*0490*/  ISETP.NE.AND P0, PT, R10, RZ, PT ;  /* 0x000000ff0a00720c */ /* 0x000fe20003f05270 */
[C---:B0-----:R-:W-:Y:S01]  /*04a0*/  IMAD.WIDE.U32 R8, R20.reuse, 0x10, R8 ;  /* 0x0000001014087825 */ /* 0x041fe200078e0008 */
[----:B--2---:R0:W-:Y:S03]  /*04b0*/  STS.128 [R11], R4 ;  /* 0x000000040b007388 */ /* 0x0041e60000000c00 */
[----:B0-----:R-:W-:-:S08]  /*04c0*/  IMAD R11, R20, 0x10, R11 ;  /* 0x00000010140b7824 */ /* 0x001fd000078e020b */
[----:B------:R-:W-:Y:S05]  /*04d0*/  @P0 BRA `(.L_x_4) ;  /* 0xfffffffc00e40947 */ /* 0x000fea000383ffff */
.L_x_3:
[----:B------:R-:W-:Y:S05]  /*04e0*/  BSYNC.RECONVERGENT B1 ;  /* 0x0000000000017941 */ /* 0x000fea0003800200 */
.L_x_2:
[----:B------:R-:W-:Y:S05]  /*04f0*/  @!P1 BRA `(.L_x_1) ;  /* 0x00000000007c9947 */ /* 0x000fea0003800000 */
[----:B------:R-:W0:Y:S01]  /*0500*/  S2UR UR5, SR_CgaCtaId ;  /* 0x00000000000579c3 */ /* 0x000e220000008800 */
[----:B------:R-:W-:Y:S01]  /*0510*/  UMOV UR4, 0x400 ;  /* 0x0000040000047882 */ /* 0x000fe20000000000 */
[C-C-:B------:R-:W-:Y:S02]  /*0520*/  IMAD R21, R20.reuse, 0x2, R0.reuse ;  /* 0x0000000214157824 */ /* 0x140fe400078e0200 */
[----:B------:R-:W-:Y:S02]  /*0530*/  IMAD R22, R20, 0x3, R0 ;  /* 0x0000000314167824 */ /* 0x000fe400078e0200 */
[----:B------:R-:W-:Y:S02]  /*0540*/  IMAD.IADD R23, R0, 0x1, R20 ;  /* 0x0000000100177824 */ /* 0x000fe400078e0214 */
[----:B------:R-:W1:Y:S01]  /*0550*/  LDC.64 R26, c[0x0][0x3b0] ;  /* 0x0000ec00ff1a7b82 */ /* 0x000e620000000a00 */
[----:B0-----:R-:W-:-:S06]  /*0560*/  ULEA UR4, UR5, UR4, 0x18 ;  /* 0x0000000405047291 */ /* 0x001fcc000f8ec0ff */
[----:B------:R-:W-:-:S07]  /*0570*/  LEA R24, R0, UR4, 0x4 ;  /* 0x0000000400187c11 */ /* 0x000fce000f8e20ff */
.L_x_5:
[----:B01----:R-:W-:-:S05]  /*0580*/  IMAD.WIDE.U32 R28, R0, 0x10, R26 ;  /* 0x00000010001c7825 */ /* 0x003fca00078e001a */
[----:B------:R-:W2:Y:S01]  /*0590*/  LDG.E.128.CONSTANT R8, desc[UR8][R28.64] ;  /* 0x000000081c087981 */ /* 0x000ea2000c1e9d00 */
[----:B------:R-:W-:-:S04]  /*05a0*/  IMAD.WIDE.U32 R4, R23, 0x10, R26 ;  /* 0x0000001017047825 */ /* 0x000fc800078e001a */
[--C-:B------:R-:W-:Y:S02]  /*05b0*/  IMAD.WIDE.U32 R14, R21, 0x10, R26.reuse ;  /* 0x00000010150e7825 */ /* 0x100fe400078e001a */
[----:B------:R-:W3:Y:S02]  /*05c0*/  LDG.E.128.CONSTANT R4, desc[UR8][R4.64] ;  /* 0x0000000804047981 */ /* 0x000ee4000c1e9d00 */
[----:B------:R-:W-:Y:S02]  /*05d0*/  IMAD.WIDE.U32 R12, R22, 0x10, R26 ;  /* 0x00000010160c7825 */ /* 0x000fe400078e001a */
[----:B--2---:R0:W-:Y:S04]  /*05e0*/  STS.128 [R24], R8 ;  /* 0x0000000818007388 */ /* 0x0041e80000000c00 */
[----:B0-----:R-:W2:Y:S04]  /*05f0*/  LDG.E.128.CONSTANT R8, desc[UR8][R14.64] ;  /* 0x000000080e087981 */ /* 0x001ea8000c1e9d00 */
[----:B------:R-:W4:Y:S01]  /*0600*/  LDG.E.128.CONSTANT R12, desc[UR8][R12.64] ;  /* 0x000000080c0c7981 */ /* 0x000f22000c1e9d00 */
[C---:B------:R-:W-:Y:S01]  /*0610*/  IMAD R25, R20.reuse, 0x10, R24 ;  /* 0x0000001014197824 */ /* 0x040fe200078e0218 */
[C---:B------:R-:W-:Y:S01]  /*0620*/  IADD3 R29, PT, PT, R20.reuse, R0, R20 ;  /* 0x00000000141d7210 */ /* 0x040fe20007ffe014 */
[----:B------:R-:W-:-:S02]  /*0630*/  IMAD R28, R20, 0x20, R24 ;  /* 0x00000020141c7824 */ /* 0x000fc400078e0218 */
[C---:B------:R-:W-:Y:S01]  /*0640*/  IMAD R21, R20.reuse, 0x4, R21 ;  /* 0x0000000414157824 */ /* 0x040fe200078e0215 */
[----:B---3--:R0:W-:Y:S01]  /*0650*/  STS.128 [R25], R4 ;  /* 0x0000000419007388 */ /* 0x0081e20000000c00 */
[C---:B------:R-:W-:Y:S01]  /*0660*/  IADD3 R0, PT, PT, R20.reuse, R29, R20 ;  /* 0x0000001d14007210 */ /* 0x040fe20007ffe014 */
[C---:B------:R-:W-:Y:S02]  /*0670*/  IMAD R22, R20.reuse, 0x4, R22 ;  /* 0x0000000414167824 */ /* 0x040fe400078e0216 */
[----:B------:R-:W-:Y:S01]  /*0680*/  IMAD R23, R20, 0x4, R23 ;  /* 0x0000000414177824 */ /* 0x000fe200078e0217 */
[----:B------:R-:W-:Y:S01]  /*0690*/  ISETP.GE.AND P0, PT, R0, UR6, PT ;  /* 0x0000000600007c0c */ /* 0x000fe2000bf06270 */
[C-C-:B0-----:R-:W-:Y:S02]  /*06a0*/  IMAD R6, R20.reuse, 0x30, R24.reuse ;  /* 0x0000003014067824 */ /* 0x141fe400078e0218 */
[----:B------:R-:W-:Y:S01]  /*06b0*/  IMAD R24, R20, 0x40, R24 ;  /* 0x0000004014187824 */ /* 0x000fe200078e0218 */
[----:B--2---:R0:W-:Y:S04]  /*06c0*/  STS.128 [R28], R8 ;  /* 0x000000081c007388 */ /* 0x0041e80000000c00 */
[----:B----4-:R0:W-:Y:S05]  /*06d0*/  STS.128 [R6], R12 ;  /* 0x0000000c06007388 */ /* 0x0101ea0000000c00 */
[----:B------:R-:W-:Y:S05]  /*06e0*/  @!P0 BRA `(.L_x_5) ;  /* 0xfffffffc00a48947 */ /* 0x000fea000383ffff */
.L_x_1:
[----:B------:R-:W-:Y:S05]  /*06f0*/  BSYNC.RECONVERGENT B0 ;  /* 0x0000000000007941 */ /* 0x000fea0003800200 */
.L_x_0:
[----:B------:R-:W1:Y:S01]  /*0700*/  LDCU UR4, c[0x0][0x3bc] ;  /* 0x00007780ff0477ac */ /* 0x000e620008000800 */
[----:B------:R-:W-:Y:S01]  /*0710*/  BAR.SYNC.DEFER_BLOCKING 0x0 ;  /* 0x0000000000007b1d */ /* 0x000fe20000010000 */
[----:B-1----:R-:W-:-:S13]  /*0720*/  ISETP.GE.AND P0, PT, R19, UR4, PT ;  /* 0x0000000413007c0c */ /* 0x002fda000bf06270 */
[----:B------:R-:W-:Y:S05]  /*0730*/  @P0 EXIT ;  /* 0x000000000000094d */ /* 0x000fea0003800000 */
[----:B------:R-:W0:Y:S01]  /*0740*/  LDCU.64 UR4, c[0x0][0x388] ;  /* 0x00007100ff0477ac */ /* 0x000e220008000a00 */
[----:B------:R-:W-:Y:S01]  /*0750*/  IMAD.MOV.U32 R0, RZ, RZ, RZ ;  /* 0x000000ffff007224 */ /* 0x000fe200078e00ff */
[----:B------:R-:W-:Y:S01]  /*0760*/  UISETP.GE.AND UP0, UPT, UR7, 0x4, UPT ;  /* 0x000000040700788c */ /* 0x000fe2000bf06270 */
[----:B0----5:R-:W-:-:S04]  /*0770*/  LEA R12, P0, R3, UR4, 0x4 ;  /* 0x00000004030c7c11 */ /* 0x021fc8000f8020ff */
[----:B------:R-:W-:-:S04]  /*0780*/  LEA.HI.X R13, R3, UR5, RZ, 0x4, P0 ;  /* 0x00000005030d7c11 */ /* 0x000fc800080f24ff */
[----:B------:R-:W-:Y:S05]  /*0790*/  BRA.U !UP0, `(.L_x_6) ;  /* 0x0000000908487547 */ /* 0x000fea000b800000 */
[----:B------:R-:W-:-:S05]  /*07a0*/  IMAD.WIDE.U32 R8, R2, 0x10, R12 ;  /* 0x0000001002087825 */ /* 0x000fca00078e000c */
[----:B------:R-:W2:Y:S04]  /*07b0*/  LDG.E.64 R6, desc[UR8][R8.64+0x8] ;  /* 0x0000080808067981 */ /* 0x000ea8000c1e1b00 */
[----:B------:R0:W5:Y:S01]  /*07c0*/  LDG.E.64 R4, desc[UR8][R8.64] ;  /* 0x0000000808047981 */ /* 0x000162000c1e1b00 */
[----:B------:R-:W1:Y:S01]  /*07d0*/  S2UR UR6, SR_CgaCtaId ;  /* 0x00000000000679c3 */ /* 0x000e620000008800 */
[----:B------:R-:W-:Y:S01]  /*07e0*/  USHF.R.S32.HI UR4, URZ, 0x1f, UR7 ;  /* 0x0000001fff047899 */ /* 0x000fe20008011407 */
[----:B------:R-:W-:Y:S01]  /*07f0*/  IADD3 R3, P0, PT, R12, 0x200, RZ ;  /* 0x000002000c037810 */ /* 0x000fe20007f1e0ff */
[----:B------:R-:W-:Y:S01]  /*0800*/  IMAD.MOV.U32 R10, RZ, RZ, 0x40 ;  /* 0x00000040ff0a7424 */ /* 0x000fe200078e00ff */
[----:B------:R-:W-:Y:S01]  /*0810*/  UMOV UR5, 0x400 ;  /* 0x0000040000057882 */ /* 0x000fe20000000000 */
[----:B------:R-:W-:Y:S01]  /*0820*/  ULEA.HI UR4, UR4, UR7, URZ, 0x2 ;  /* 0x0000000704047291 */ /* 0x000fe2000f8f10ff */
[----:B------:R-:W-:-:S02]  /*0830*/  IMAD.MOV.U32 R0, RZ, RZ, RZ ;  /* 0x000000ffff007224 */ /* 0x000fc400078e00ff */
[----:B------:R-:W-:Y:S01]  /*0840*/  IMAD.X R12, RZ, RZ, R13, P0 ;  /* 0x000000ffff0c7224 */ /* 0x000fe200000e060d */
[----:B------:R-:W-:Y:S01]  /*0850*/  USHF.R.S32.HI UR4, URZ, 0x2, UR4 ;  /* 0x00000002ff047899 */ /* 0x000fe20008011404 */
[----:B------:R-:W-:Y:S02]  /*0860*/  IMAD.MOV.U32 R14, RZ, RZ, R3 ;  /* 0x000000ffff0e7224 */ /* 0x000fe400078e0003 */
[----:B------:R-:W-:Y:S01]  /*0870*/  IMAD.MOV.U32 R15, RZ, RZ, R12 ;  /* 0x000000ffff0f7224 */ /* 0x000fe200078e000c */
[----:B------:R-:W-:Y:S02]  /*0880*/  UIADD3 UR4, UPT, UPT, -UR4, URZ, URZ ;  /* 0x000000ff04047290 */ /* 0x000fe4000fffe1ff */
[----:B-1----:R-:W-:Y:S01]  /*0890*/  ULEA UR5, UR6, UR5, 0x18 ;  /* 0x0000000506057291 */ /* 0x002fe2000f8ec0ff */
[----:B--2---:R-:W-:Y:S02]  /*08a0*/  IMAD.MOV.U32 R20, RZ, RZ, R6 ;  /* 0x000000ffff147224 */ /* 0x004fe400078e0006 */
[----:B0-----:R-:W-:-:S09]  /*08b0*/  IMAD.MOV.U32 R11, RZ, RZ, R7 ;  /* 0x000000ffff0b7224 */ /* 0x001fd200078e0007 */
.L_x_11:
[----:B------:R-:W-:-:S04]  /*08c0*/  ISETP.GE.U32.AND P0, PT, R20, RZ, PT ;  /* 0x000000ff1400720c */ /* 0x000fc80003f06070 */
[----:B------:R-:W-:-:S13]  /*08d0*/  ISETP.GE.U32.AND.EX P0, PT, R11, 0x1, PT, P0 ;  /* 0x000000010b00780c */ /* 0x000fda0003f06100 */
[----:B------:R-:W-:-:S04]  /*08e0*/  VOTE.ANY R27, PT, !P0 ;  /* 0x00000000001b7806 */ /* 0x000fc800040e0100 */
[----:B------:R-:W-:-:S13]  /*08f0*/  ISETP.NE.AND P1, PT, R27, RZ, PT ;  /* 0x000000ff1b00720c */ /* 0x000fda0003f25270 */
[----:B------:R-:W-:Y:S05]  /*0900*/  @!P1 BRA `(.L_x_7) ;  /* 0x0000000000949947 */ /* 0x000fea0003800000 */
[----:B------:R-:W-:Y:S01]  /*0910*/  IMAD.MOV.U32 R9, RZ, RZ, -0x1 ;  /* 0xffffffffff097424 */ /* 0x000fe200078e00ff */
[----:B------:R-:W0:Y:S04]  /*0920*/  POPC R25, R27 ;  /* 0x0000001b00197309 */ /* 0x000e280000000000 */
[----:B------:R-:W-:-:S04]  /*0930*/  SHF.L.U32 R8, R9, R2, RZ ;  /* 0x0000000209087219 */ /* 0x000fc800000006ff */
[----:B------:R-:W-:-:S04]  /*0940*/  LOP3.LUT R8, R27, R8, RZ, 0x30, !PT ;  /* 0x000000081b087212 */ /* 0x000fc800078e30ff */
[----:B------:R-:W1:Y:S01]  /*0950*/  POPC R23, R8 ;  /* 0x0000000800177309 */ /* 0x000e620000000000 */
[----:B0-----:R-:W-:-:S05]  /*0960*/  IMAD.IADD R25, R10, 0x1, R25 ;  /* 0x000000010a197824 */ /* 0x001fca00078e0219 */
[----:B------:R-:W-:-:S04]  /*0970*/  LOP3.LUT R9, R25, R10, RZ, 0x3c, !PT ;  /* 0x0000000a19097212 */ /* 0x000fc800078e3cff */
[----:B------:R-:W-:Y:S01]  /*0980*/  ISETP.GE.U32.AND P1, PT, R9, 0x20, PT ;  /* 0x000000200900780c */ /* 0x000fe20003f26070 */
[----:B-1----:R-:W-:-:S05]  /*0990*/  IMAD.IADD R23, R10, 0x1, R23 ;  /* 0x000000010a177824 */ /* 0x002fca00078e0217 */
[----:B------:R-:W-:-:S05]  /*09a0*/  LOP3.LUT R21, R23, 0x1f, RZ, 0xc0, !PT ;  /* 0x0000001f17157812 */ /* 0x000fca00078ec0ff */
[----:B-----5:R0:W1:Y:S02]  /*09b0*/  SHFL.IDX PT, R13, R4, R21, 0x1f ;  /* 0x00001f15040d7589 */ /* 0x02006400000e0000 */
[----:B------:R-:W-:Y:S05]  /*09c0*/  @!P1 BRA `(.L_x_8) ;  /* 0x0000000000549947 */ /* 0x000fea0003800000 */
[----:B0-----:R-:W-:-:S04]  /*09d0*/  LOP3.LUT R4, R10, 0x60, RZ, 0xc0, !PT ;  /* 0x000000600a047812 */ /* 0x001fc800078ec0ff */
[----:B------:R-:W-:-:S13]  /*09e0*/  ISETP.NE.AND P1, PT, R4, 0x60, PT ;  /* 0x000000600400780c */ /* 0x000fda0003f25270 */
[----:B------:R-:W-:Y:S05]  /*09f0*/  @P1 BRA `(.L_x_9) ;  /* 0x00000000002c1947 */ /* 0x000fea0003800000 */
[----:B------:R-:W-:Y:S01]  /*0a00*/  IADD3 R3, P1, PT, R3, 0x200, RZ ;  /* 0x0000020003037810 */ /* 0x000fe20007f3e0ff */
[----:B------:R-:W-:-:S04]  /*0a10*/  IMAD.WIDE.U32 R4, R2, 0x10, R14 ;  /* 0x0000001002047825 */ /* 0x000fc800078e000e */
[----:B------:R-:W-:Y:S02]  /*0a20*/  IMAD.X R12, RZ, RZ, R12, P1 ;  /* 0x000000ffff0c7224 */ /* 0x000fe400008e060c */
[----:B------:R-:W-:Y:S01]  /*0a30*/  IMAD.MOV.U32 R8, RZ, RZ, R3 ;  /* 0x000000ffff087224 */ /* 0x000fe200078e0003 */
[----:B------:R-:W5:Y:S01]  /*0a40*/  LDG.E.128 R4, desc[UR8][R4.64] ;  /* 0x0000000804047981 */ /* 0x000f62000c1e1d00 */
[----:B------:R-:W-:Y:S01]  /*0a50*/  IMAD.MOV.U32 R9, RZ, RZ, R12 ;  /* 0x000000ffff097224 */ /* 0x000fe200078e000c */
[----:B------:R-:W-:Y:S01]  /*0a60*/  IADD3 R14, P1, PT, R14, 0x200, RZ ;  /* 0x000002000e0e7810 */ /* 0x000fe20007f3e0ff */
[----:B------:R-:W-:-:S04]  /*0a70*/  IMAD.WIDE.U32 R8, R2, 0x10, R8 ;  /* 0x0000001002087825 */ /* 0x000fc800078e0008 */
[----:B------:R-:W-:Y:S01]  /*0a80*/  IMAD.X R15, RZ, RZ, R15, P1 ;  /* 0x000000ffff0f7224 */ /* 0x000fe200008e060f */
[----:B------:R0:W-:Y:S01]  /*0a90*/  CCTL.E.PF2 [R8] ;  /* 0x000000000800798f */ /* 0x0001e20000800100 */
[----:B------:R-:W-:Y:S06]  /*0aa0*/  BRA `(.L_x_10) ;  /* 0x00000000000c7947 */ /* 0x000fec0003800000 */
.L_x_9:
[----:B------:R-:W-:Y:S02]  /*0ab0*/  IMAD.MOV.U32 R4, RZ, RZ, R5 ;  /* 0x000000ffff047224 */ /* 0x000fe400078e0005 */
[----:B------:R-:W-:Y:S02]  /*0ac0*/  IMAD.MOV.U32 R5, RZ, RZ, R6 ;  /* 0x000000ffff057224 */ /* 0x000fe400078e0006 */
[----:B------:R-:W-:-:S07]  /*0ad0*/  IMAD.MOV.U32 R6, RZ, RZ, R7 ;  /* 0x000000ffff067224 */ /* 0x000fce00078e0007 */
.L_x_10:
[----:B0----5:R-:W1:Y:S01]  /*0ae0*/  SHFL.IDX PT, R8, R4, R21, 0x1f ;  /* 0x00001f1504087589 */ /* 0x021e6200000e0000 */
[----:B------:R-:W-:-:S04]  /*0af0*/  LOP3.LUT R10, R23, R10, RZ, 0x3c, !PT ;  /* 0x0000000a170a7212 */ /* 0x000fc800078e3cff */
[----:B------:R-:W-:-:S04]  /*0b00*/  ISETP.GE.U32.AND P1, PT, R10, 0x20, PT ;  /* 0x000000200a00780c */ /* 0x000fc80003f26070 */
[----:B-1----:R-:W-:-:S09]  /*0b10*/  SEL R13, R13, R8, !P1 ;  /* 0x000000080d0d7207 */ /* 0x002fd20004800000 */
.L_x_8:
[----:B-1----:R-:W-:Y:S02]  /*0b20*/  SEL R13, R13, R20, !P0 ;  /* 0x000000140d0d7207 */ /* 0x002fe40004000000 */
[----:B------:R-:W-:Y:S02]  /*0b30*/  SEL R11, R20, R11, !P0 ;  /* 0x0000000b140b7207 */ /* 0x000fe40004000000 */
[----:B------:R-:W-:Y:S01]  /*0b40*/  LOP3.LUT R10, R25, 0x7f, RZ, 0xc0, !PT ;  /* 0x0000007f190a7812 */ /* 0x000fe200078ec0ff */
[----:B------:R-:W-:-:S07]  /*0b50*/  IMAD.MOV.U32 R20, RZ, RZ, R13 ;  /* 0x000000ffff147224 */ /* 0x000fce00078e000d */
.L_x_7:
[--C-:B0-----:R-:W-:Y:S01]  /*0b60*/  SHF.R.U32.HI R21, RZ, 0x10, R20.reuse ;  /* 0x00000010ff157819 */ /* 0x101fe20000011614 */
[----:B------:R-:W-:Y:S01]  /*0b70*/  IMAD.SHL.U32 R26, R20, 0x8, RZ ;  /* 0x00000008141a7824 */ /* 0x000fe200078e00ff */
[--C-:B------:R-:W-:Y:S01]  /*0b80*/  SHF.R.U32.HI R9, RZ, 0x17, R20.reuse ;  /* 0x00000017ff097819 */ /* 0x100fe20000011614 */
[----:B------:R-:W-:Y:S01]  /*0b90*/  UIADD3 UR4, UPT, UPT, UR4, 0x1, URZ ;  /* 0x0000000104047890 */ /* 0x000fe2000fffe0ff */
[----:B------:R-:W-:Y:S02]  /*0ba0*/  LOP3.LUT R21, R21, 0x1f, RZ, 0xc0, !PT ;  /* 0x0000001f15157812 */ /* 0x000fe400078ec0ff */
[----:B------:R-:W-:Y:S01]  /*0bb0*/  LOP3.LUT R9, R9, 0x1f, RZ, 0xc0, !PT ;  /* 0x0000001f09097812 */ /* 0x000fe200078ec0ff */
[----:B------:R-:W-:Y:S01]  /*0bc0*/  UISETP.NE.AND UP0, UPT, UR4, URZ, UPT ;  /* 0x000000ff0400728c */ /* 0x000fe2000bf05270 */
[--C-:B------:R-:W-:Y:S01]  /*0bd0*/  SHF.R.U32.HI R13, RZ, 0xb, R20.reuse ;  /* 0x0000000bff0d7819 */ /* 0x100fe20000011614 */
[----:B------:R-:W0:Y:S01]  /*0be0*/  SHFL.IDX PT, R8, R18, R21, 0x1f ;  /* 0x00001f1512087589 */ /* 0x000e2200000e0000 */
[----:B------:R-:W-:-:S02]  /*0bf0*/  SHF.R.U32.HI R23, RZ, 0x12, R20 ;  /* 0x00000012ff177819 */ /* 0x000fc40000011614 */
[----:B------:R-:W-:Y:S01]  /*0c00*/  LOP3.LUT R13, R13, 0x18, RZ, 0xc0, !PT ;  /* 0x000000180d0d7812 */ /* 0x000fe200078ec0ff */
[----:B------:R-:W1:Y:S01]  /*0c10*/  SHFL.IDX PT, R25, R18, R9, 0x1f ;  /* 0x00001f0912197589 */ /* 0x000e6200000e0000 */
[----:B------:R-:W-:Y:S02]  /*0c20*/  LOP3.LUT R26, R26, 0x18, RZ, 0xc0, !PT ;  /* 0x000000181a1a7812 */ /* 0x000fe400078ec0ff */
[----:B------:R-:W-:-:S04]  /*0c30*/  SHF.R.U32.HI R28, RZ, 0x7, R20 ;  /* 0x00000007ff1c7819 */ /* 0x000fc80000011614 */
[----:B------:R-:W-:Y:S02]  /*0c40*/  LOP3.LUT R28, R28, 0x7f, RZ, 0xc0, !PT ;  /* 0x0000007f1c1c7812 */ /* 0x000fe400078ec0ff */
[----:B0-----:R-:W-:Y:S02]  /*0c50*/  SHF.R.U32.HI R22, RZ, R13, R8 ;  /* 0x0000000dff167219 */ /* 0x001fe40000011608 */
[----:B------:R-:W-:Y:S02]  /*0c60*/  LOP3.LUT R8, R23, 0x18, RZ, 0xc0, !PT ;  /* 0x0000001817087812 */ /* 0x000fe400078ec0ff */
[----:B------:R-:W-:Y:S01]  /*0c70*/  SHF.R.U32.HI R23, RZ, 0x9, R20 ;  /* 0x00000009ff177819 */ /* 0x000fe20000011614 */
[----:B------:R-:W-:Y:S01]  /*0c80*/  IMAD.U32 R22, R22, 0x10000, RZ ;  /* 0x0001000016167824 */ /* 0x000fe200078e00ff */
[----:B-1----:R-:W-:Y:S02]  /*0c90*/  SHF.R.U32.HI R24, RZ, R8, R25 ;  /* 0x00000008ff187219 */ /* 0x002fe40000011619 */
[----:B------:R-:W-:-:S02]  /*0ca0*/  LOP3.LUT R23, R23, 0x1f, RZ, 0xc0, !PT ;  /* 0x0000001f17177812 */ /* 0x000fc400078ec0ff */
[----:B------:R-:W-:Y:S02]  /*0cb0*/  LOP3.LUT R27, R22, 0xff0000, RZ, 0xc0, !PT ;  /* 0x00ff0000161b7812 */ /* 0x000fe400078ec0ff */
[--C-:B------:R-:W-:Y:S02]  /*0cc0*/  SHF.R.U32.HI R25, RZ, 0x2, R20.reuse ;  /* 0x00000002ff197819 */ /* 0x100fe40000011614 */
[----:B------:R-:W-:Y:S01]  /*0cd0*/  SHF.R.U32.HI R22, RZ, 0x4, R20 ;  /* 0x00000004ff167819 */ /* 0x000fe20000011614 */
[----:B------:R-:W-:Y:S01]  /*0ce0*/  IMAD R24, R24, 0x1000000, R27 ;  /* 0x0100000018187824 */ /* 0x000fe200078e021b */
[----:B------:R-:W-:Y:S01]  /*0cf0*/  LOP3.LUT R25, R25, 0x1f, RZ, 0xc0, !PT ;  /* 0x0000001f19197812 */ /* 0x000fe200078ec0ff */
[----:B------:R-:W0:Y:S01]  /*0d00*/  SHFL.IDX PT, R27, R18, R23, 0x1f ;  /* 0x00001f17121b7589 */ /* 0x000e2200000e0000 */
[----:B------:R-:W-:-:S03]  /*0d10*/  LOP3.LUT R22, R22, 0x18, RZ, 0xc0, !PT ;  /* 0x0000001816167812 */ /* 0x000fc600078ec0ff */
[----:B------:R-:W1:Y:S01]  /*0d20*/  SHFL.IDX PT, R29, R18, R25, 0x1f ;  /* 0x00001f19121d7589 */ /* 0x000e6200000e0000 */
[----:B0-----:R-:W-:Y:S02]  /*0d30*/  SHF.R.U32.HI R27, RZ, R22, R27 ;  /* 0x00000016ff1b7219 */ /* 0x001fe4000001161b */
[----:B-1----:R-:W-:-:S03]  /*0d40*/  SHF.R.U32.HI R29, RZ, R26, R29 ;  /* 0x0000001aff1d7219 */ /* 0x002fc6000001161d */
[----:B------:R-:W-:Y:S01]  /*0d50*/  IMAD.SHL.U32 R27, R27, 0x100, RZ ;  /* 0x000001001b1b7824 */ /* 0x000fe200078e00ff */
[----:B------:R-:W-:-:S04]  /*0d60*/  LOP3.LUT R29, R29, 0xff, RZ, 0xc0, !PT ;  /* 0x000000ff1d1d7812 */ /* 0x000fc800078ec0ff */
[----:B------:R-:W-:-:S04]  /*0d70*/  LOP3.LUT R27, R27, 0xff00, RZ, 0xc0, !PT ;  /* 0x0000ff001b1b7812 */ /* 0x000fc800078ec0ff */
[----:B------:R-:W-:Y:S02]  /*0d80*/  IADD3 R24, PT, PT, R29, R24, R27 ;  /* 0x000000181d187210 */ /* 0x000fe40007ffe01b */
[----:B------:R-:W0:Y:S01]  /*0d90*/  LDS R27, [UR5] ;  /* 0x00000005ff1b7984 */ /* 0x000e220008000800 */
[----:B------:R-:W-:-:S03]  /*0da0*/  UIADD3 UR5, UPT, UPT, UR5, 0x4, URZ ;  /* 0x0000000405057890 */ /* 0x000fc6000fffe0ff */
[----:B------:R-:W-:Y:S01]  /*0db0*/  SHFL.IDX PT, R29, R16, R25, 0x1f ;  /* 0x00001f19101d7589 */ /* 0x000fe200000e0000 */
[----:B0-----:R-:W-:-:S03]  /*0dc0*/  IDP.4A.S8.S8 R0, R24, R27, R0 ;  /* 0x0000001b18007226 */ /* 0x001fc60000000600 */
[----:B------:R-:W0:Y:S02]  /*0dd0*/  SHFL.IDX PT, R27, R17, R25, 0x1f ;  /* 0x00001f19111b7589 */ /* 0x000e2400000e0000 */
[-C--:B0-----:R-:W-:Y:S02]  /*0de0*/  SHF.R.U32.HI R27, RZ, R26.reuse, R27 ;  /* 0x0000001aff1b7219 */ /* 0x081fe4000001161b */
[----:B------:R-:W-:Y:S02]  /*0df0*/  SHF.R.U32.HI R26, RZ, R26, R29 ;  /* 0x0000001aff1a7219 */ /* 0x000fe4000001161d */
[----:B------:R-:W-:Y:S01]  /*0e00*/  LOP3.LUT R24, R27, 0xff, RZ, 0xc0, !PT ;  /* 0x000000ff1b187812 */ /* 0x000fe200078ec0ff */
[----:B------:R-:W-:Y:S01]  /*0e10*/  SHFL.IDX PT, R29, R16, R23, 0x1f ;  /* 0x00001f17101d7589 */ /* 0x000fe200000e0000 */
[----:B------:R-:W-:Y:S02]  /*0e20*/  LOP3.LUT R27, R20, 0x7f, RZ, 0xc0, !PT ;  /* 0x0000007f141b7812 */ /* 0x000fe400078ec0ff */
[----:B------:R-:W-:-:S03]  /*0e30*/  LOP3.LUT R26, R26, 0xff, RZ, 0xc0, !PT ;  /* 0x000000ff1a1a7812 */ /* 0x000fc600078ec0ff */
[----:B------:R-:W-:Y:S02]  /*0e40*/  IMAD.IADD R24, R27, 0x1, -R24 ;  /* 0x000000011b187824 */ /* 0x000fe400078e0a18 */
[----:B------:R-:W0:Y:S04]  /*0e50*/  SHFL.IDX PT, R27, R17, R23, 0x1f ;  /* 0x00001f17111b7589 */ /* 0x000e2800000e0000 */
[----:B------:R-:W1:Y:S01]  /*0e60*/  SHFL.IDX PT, R23, R17, R9, 0x1f ;  /* 0x00001f0911177589 */ /* 0x000e6200000e0000 */
[-C--:B0-----:R-:W-:Y:S02]  /*0e70*/  SHF.R.U32.HI R27, RZ, R22.reuse, R27 ;  /* 0x00000016ff1b7219 */ /* 0x081fe4000001161b */
[----:B------:R-:W-:Y:S02]  /*0e80*/  SHF.R.U32.HI R22, RZ, R22, R29 ;  /* 0x00000016ff167219 */ /* 0x000fe4000001161d */
[----:B------:R-:W-:Y:S01]  /*0e90*/  LOP3.LUT R27, R27, 0xff, RZ, 0xc0, !PT ;  /* 0x000000ff1b1b7812 */ /* 0x000fe200078ec0ff */
[----:B------:R-:W-:Y:S01]  /*0ea0*/  SHFL.IDX PT, R29, R16, R21, 0x1f ;  /* 0x00001f15101d7589 */ /* 0x000fe200000e0000 */
[----:B-1----:R-:W-:-:S03]  /*0eb0*/  SHF.R.U32.HI R23, RZ, R8, R23 ;  /* 0x00000008ff177219 */ /* 0x002fc60000011617 */
[----:B------:R-:W-:Y:S01]  /*0ec0*/  IMAD.IADD R27, R28, 0x1, -R27 ;  /* 0x000000011c1b7824 */ /* 0x000fe200078e0a1b */
[----:B------:R-:W-:Y:S01]  /*0ed0*/  LOP3.LUT R23, R23, 0xff, RZ, 0xc0, !PT ;  /* 0x000000ff17177812 */ /* 0x000fe200078ec0ff */
[----:B------:R0:W1:Y:S02]  /*0ee0*/  SHFL.IDX PT, R28, R17, R21, 0x1f ;  /* 0x00001f15111c7589 */ /* 0x00006400000e0000 */
[----:B------:R-:W-:Y:S01]  /*0ef0*/  IMAD R24, R27, R26, R24 ;  /* 0x0000001a1b187224 */ /* 0x000fe200078e0218 */
[----:B------:R-:W-:Y:S02]  /*0f00*/  LOP3.LUT R27, R22, 0xff, RZ, 0xc0, !PT ;  /* 0x000000ff161b7812 */ /* 0x000fe400078ec0ff */
[----:B------:R-:W-:-:S04]  /*0f10*/  SHF.R.U32.HI R22, RZ, 0xe, R20 ;  /* 0x0000000eff167819 */ /* 0x000fc80000011614 */
[----:B------:R-:W-:Y:S01]  /*0f20*/  LOP3.LUT R22, R22, 0x7f, RZ, 0xc0, !PT ;  /* 0x0000007f16167812 */ /* 0x000fe200078ec0ff */
[----:B0-----:R-:W-:Y:S01]  /*0f30*/  IMAD R21, R26, R27, RZ ;  /* 0x0000001b1a157224 */ /* 0x001fe200078e02ff */
[----:B------:R-:W-:-:S04]  /*0f40*/  SHF.R.U32.HI R26, RZ, 0x15, R20 ;  /* 0x00000015ff1a7819 */ /* 0x000fc80000011614 */
[----:B------:R-:W-:-:S05]  /*0f50*/  LOP3.LUT R26, R26, 0x7f, RZ, 0xc0, !PT ;  /* 0x0000007f1a1a7812 */ /* 0x000fca00078ec0ff */
[----:B------:R-:W-:Y:S01]  /*0f60*/  IMAD.IADD R23, R26, 0x1, -R23 ;  /* 0x000000011a177824 */ /* 0x000fe200078e0a17 */
[-C--:B-1----:R-:W-:Y:S02]  /*0f70*/  SHF.R.U32.HI R25, RZ, R13.reuse, R28 ;  /* 0x0000000dff197219 */ /* 0x082fe4000001161c */
[----:B------:R-:W-:Y:S02]  /*0f80*/  SHF.R.U32.HI R13, RZ, R13, R29 ;  /* 0x0000000dff0d7219 */ /* 0x000fe4000001161d */
[----:B------:R0:W1:Y:S01]  /*0f90*/  SHFL.IDX PT, R29, R16, R9, 0x1f ;  /* 0x00001f09101d7589 */ /* 0x00006200000e0000 */
[----:B------:R-:W-:-:S05]  /*0fa0*/  LOP3.LUT R25, R25, 0xff, RZ, 0xc0, !PT ;  /* 0x000000ff19197812 */ /* 0x000fca00078ec0ff */
[----:B0-----:R-:W-:Y:S01]  /*0fb0*/  IMAD.IADD R9, R22, 0x1, -R25 ;  /* 0x0000000116097824 */ /* 0x001fe200078e0a19 */
[----:B------:R-:W-:-:S03]  /*0fc0*/  LOP3.LUT R22, R13, 0xff, RZ, 0xc0, !PT ;  /* 0x000000ff0d167812 */ /* 0x000fc600078ec0ff */
[----:B------:R-:W-:Y:S01]  /*0fd0*/  IMAD R9, R9, R21, R24 ;  /* 0x0000001509097224 */ /* 0x000fe200078e0218 */
[--C-:B------:R-:W-:Y:S01]  /*0fe0*/  SHF.R.U32.HI R24, RZ, 0x1c, R11.reuse ;  /* 0x0000001cff187819 */ /* 0x100fe2000001160b */
[----:B------:R-:W-:Y:S01]  /*0ff0*/  IMAD R22, R21, R22, RZ ;  /* 0x0000001615167224 */ /* 0x000fe200078e02ff */
[----:B------:R-:W-:Y:S02]  /*1000*/  SHF.R.U64 R11, R20, 0x1c, R11 ;  /* 0x0000001c140b7819 */ /* 0x000fe4000000120b */
[----:B-1----:R-:W-:-:S04]  /*1010*/  SHF.R.U32.HI R8, RZ, R8, R29 ;  /* 0x00000008ff087219 */ /* 0x002fc8000001161d */
[----:B------:R-:W-:Y:S01]  /*1020*/  LOP3.LUT R13, R8, 0xff, RZ, 0xc0, !PT ;  /* 0x000000ff080d7812 */ /* 0x000fe200078ec0ff */
[----:B------:R-:W-:Y:S02]  /*1030*/  IMAD R8, R23, R22, R9 ;  /* 0x0000001617087224 */ /* 0x000fe400078e0209 */
[----:B------:R-:W-:Y:S02]  /*1040*/  IMAD.MOV.U32 R9, RZ, RZ, RZ ;  /* 0x000000ffff097224 */ /* 0x000fe400078e00ff */
[----:B------:R-:W-:-:S04]  /*1050*/  IMAD R13, R22, R13, RZ ;  /* 0x0000000d160d7224 */ /* 0x000fc800078e02ff */
[----:B------:R-:W-:Y:S02]  /*1060*/  IMAD R21, R24, R13, RZ ;  /* 0x0000000d18157224 */ /* 0x000fe400078e02ff */
[----:B------:R-:W-:-:S04]  /*1070*/  IMAD.WIDE.U32 R8, R13, R11, R8 ;  /* 0x0000000b0d087225 */ /* 0x000fc800078e0008 */
[----:B------:R-:W-:Y:S02]  /*1080*/  IMAD.IADD R11, R9, 0x1, R21 ;  /* 0x00000001090b7824 */ /* 0x000fe400078e0215 */
[----:B------:R-:W-:Y:S01]  /*1090*/  IMAD.MOV.U32 R20, RZ, RZ, R8 ;  /* 0x000000ffff147224 */ /* 0x000fe200078e0008 */
[----:B------:R-:W-:Y:S06]  /*10a0*/  BRA.U UP0, `(.L_x_11) ;  /* 0xfffffff900047547 */ /* 0x000fec000b83ffff */
[----:B------:R-:W-:-:S07]  /*10b0*/  I2FP.F32.S32 R0, R0 ;  /* 0x0000000000007245 */ /* 0x000fce0000201400 */
.L_x_6:
[----:B------:R-:W0:Y:S01]  /*10c0*/  LDCU UR4, c[0x0][0x3c0] ;  /* 0x00007800ff0477ac */ /* 0x000e220008000800 */
[----:B------:R-:W1:Y:S01]  /*10d0*/  LDCU.64 UR10, c[0x0][0x380] ;  /* 0x00007000ff0a77ac */ /* 0x000e620008000a00 */
[----:B0-----:R-:W-:Y:S01]  /*10e0*/  FMUL R0, R0, UR4 ;  /* 0x0000000400007c20 */ /* 0x001fe20008400000 */
[----:B-1----:R-:W-:-:S05]  /*10f0*/  IADD3 R2, P0, PT, R19, UR10, RZ ;  /* 0x0000000a13027c10 */ /* 0x002fca000ff1e0ff */
[----:B------:R-:W0:Y:S01]  /*1100*/  F2I.NTZ R0, R0 ;  /* 0x0000000000007305 */ /* 0x000e220000203100 */
[----:B------:R-:W-:Y:S02]  /*1110*/  LEA.HI.X.SX32 R3, R19, UR11, 0x1, P0 ;  /* 0x0000000b13037c11 */ /* 0x000fe400080f0eff */
[----:B0----5:R-:W-:-:S04]  /*1120*/  VIMNMX R4, PT, PT, R0, 0x7f, PT ;  /* 0x0000007f00047848 */ /* 0x021fc80003fe0100 */
[----:B------:R-:W-:-:S05]  /*1130*/  VIMNMX R5, PT, PT, R4, -0x80, !PT ;  /* 0xffffff8004057848 */ /* 0x000fca0007fe0100 */
[----:B------:R-:W-:Y:S01]  /*1140*/  STG.E.U8 desc[UR8][R2.64], R5 ;  /* 0x0000000502007986 */ /* 0x000fe2000c101108 */
[----:B------:R-:W-:Y:S05]  /*1150*/  EXIT ;  /* 0x000000000000794d */ /* 0x000fea0003800000 */
.L_x_12:
[----:B------:R-:W-:-:S00]  /*1160*/  BRA `(.L_x_12) ;  /* 0xfffffffc00fc7947 */ /* 0x000fc0000383ffff */
[----:B------:R-:W-:-:S00]  /*1170*/  NOP ;  /* 0x0000000000007918 */ /* 0x000fc00000000000 */
        /* <DEDUP_REMOVED lines=8> */
.L_x_13:


//--------------------- .nv.shared._Z26mat_vec_ans_thread_per_rowP5uint4PKS_PKjS4_S4_S4_S2_iif --------------------------
	.section	.nv.shared._Z26mat_vec_ans_thread_per_rowP5uint4PKS_PKjS4_S4_S4_S2_iif,"aw",@nobits
	.sectionflags	@""
	.align	16
	.zero		1024


//--------------------- .nv.shared.reserved.0     --------------------------
	.section	.nv.shared.reserved.0,"aw",@nobits
	.weak		__nv_reservedSMEM_offset_0_alias
	.size		__nv_reservedSMEM_offset_0_alias, 0, 64
	.other		__nv_reservedSMEM_offset_0_alias,@"STO_CUDA_RESERVED_SHARED STV_DEFAULT"
__nv_reservedSMEM_offset_0_alias:
	.zero		0
	.zero		64


//--------------------- .nv.constant0._Z26mat_vec_ans_thread_per_rowP5uint4PKS_PKjS4_S4_S4_S2_iif --------------------------
	.section	.nv.constant0._Z26mat_vec_ans_thread_per_rowP5uint4PKS_PKjS4_S4_S4_S2_iif,"a",@progbits
	.sectionflags	@""
	.align	4
.nv.constant0._Z26mat_vec_ans_thread_per_rowP5uint4PKS_PKjS4_S4_S4_S2_iif:
	.zero		964


//--------------------- SYMBOLS --------------------------

	.type		.nv.reservedSmem.offset0,@object
	.size		.nv.reservedSmem.offset0,0x4
	.type		.nv.reservedSmem.cap,@object
	.size		.nv.reservedSmem.cap,0x4
